//
// Generated by NVIDIA NVVM Compiler
//
// Compiler Build ID: CL-36424714
// Cuda compilation tools, release 13.0, V13.0.88
// Based on NVVM 20.0.0
//

.version 9.0
.target sm_100
.address_size 64

	// .globl	_Z2mmPiS_S_i

.visible .entry _Z2mmPiS_S_i(
	.param .u64 .ptr .align 1 _Z2mmPiS_S_i_param_0,
	.param .u64 .ptr .align 1 _Z2mmPiS_S_i_param_1,
	.param .u64 .ptr .align 1 _Z2mmPiS_S_i_param_2,
	.param .u32 _Z2mmPiS_S_i_param_3
)
{
	.reg .pred 	%p<10>;
	.reg .b32 	%r<136>;
	.reg .b64 	%rd<48>;

	ld.param.u64 	%rd5, [_Z2mmPiS_S_i_param_0];
	ld.param.u64 	%rd6, [_Z2mmPiS_S_i_param_1];
	ld.param.u64 	%rd7, [_Z2mmPiS_S_i_param_2];
	ld.param.u32 	%r52, [_Z2mmPiS_S_i_param_3];
	cvta.to.global.u64 	%rd1, %rd7;
	cvta.to.global.u64 	%rd2, %rd6;
	mov.u32 	%r53, %tid.x;
	mov.u32 	%r54, %ctaid.x;
	mov.u32 	%r55, %ntid.x;
	mad.lo.s32 	%r1, %r54, %r55, %r53;
	mov.u32 	%r2, %tid.y;
	mov.u32 	%r56, %ctaid.y;
	mov.u32 	%r57, %ntid.y;
	mul.lo.s32 	%r3, %r56, %r57;
	add.s32 	%r58, %r3, %r2;
	max.s32 	%r59, %r1, %r58;
	max.s32 	%r60, %r59, 1;
	setp.gt.s32 	%p1, %r60, %r52;
	@%p1 bra 	$L__BB0_12;
	cvta.to.global.u64 	%rd8, %rd5;
	mul.lo.s32 	%r5, %r52, %r1;
	add.s32 	%r62, %r5, %r58;
	mul.wide.s32 	%rd9, %r62, 4;
	add.s64 	%rd3, %rd8, %rd9;
	ld.global.u32 	%r130, [%rd3];
	and.b32  	%r7, %r52, 7;
	setp.lt.u32 	%p2, %r52, 8;
	mov.b32 	%r133, 0;
	@%p2 bra 	$L__BB0_4;
	and.b32  	%r133, %r52, 2147483640;
	neg.s32 	%r128, %r133;
	add.s32 	%r63, %r2, %r52;
	add.s32 	%r127, %r63, %r3;
	shl.b32 	%r11, %r52, 3;
	shl.b32 	%r64, %r52, 1;
	add.s32 	%r126, %r58, %r64;
	mad.lo.s32 	%r125, %r52, 3, %r58;
	shl.b32 	%r65, %r52, 2;
	add.s32 	%r124, %r58, %r65;
	mad.lo.s32 	%r123, %r52, 5, %r58;
	mad.lo.s32 	%r122, %r52, 6, %r58;
	mad.lo.s32 	%r121, %r52, 7, %r58;
	add.s64 	%rd4, %rd2, 16;
	mov.u32 	%r119, %r5;
	mov.u32 	%r120, %r58;
$L__BB0_3:
	.pragma "nounroll";
	mul.wide.s32 	%rd10, %r119, 4;
	add.s64 	%rd11, %rd4, %rd10;
	ld.global.u32 	%r66, [%rd11+-16];
	mul.wide.u32 	%rd12, %r120, 4;
	add.s64 	%rd13, %rd1, %rd12;
	ld.global.u32 	%r67, [%rd13];
	mad.lo.s32 	%r68, %r67, %r66, %r130;
	st.global.u32 	[%rd3], %r68;
	ld.global.u32 	%r69, [%rd11+-12];
	mul.wide.u32 	%rd14, %r127, 4;
	add.s64 	%rd15, %rd1, %rd14;
	ld.global.u32 	%r70, [%rd15];
	mad.lo.s32 	%r71, %r70, %r69, %r68;
	st.global.u32 	[%rd3], %r71;
	ld.global.u32 	%r72, [%rd11+-8];
	mul.wide.u32 	%rd16, %r126, 4;
	add.s64 	%rd17, %rd1, %rd16;
	ld.global.u32 	%r73, [%rd17];
	mad.lo.s32 	%r74, %r73, %r72, %r71;
	st.global.u32 	[%rd3], %r74;
	ld.global.u32 	%r75, [%rd11+-4];
	mul.wide.u32 	%rd18, %r125, 4;
	add.s64 	%rd19, %rd1, %rd18;
	ld.global.u32 	%r76, [%rd19];
	mad.lo.s32 	%r77, %r76, %r75, %r74;
	st.global.u32 	[%rd3], %r77;
	ld.global.u32 	%r78, [%rd11];
	mul.wide.u32 	%rd20, %r124, 4;
	add.s64 	%rd21, %rd1, %rd20;
	ld.global.u32 	%r79, [%rd21];
	mad.lo.s32 	%r80, %r79, %r78, %r77;
	st.global.u32 	[%rd3], %r80;
	ld.global.u32 	%r81, [%rd11+4];
	mul.wide.u32 	%rd22, %r123, 4;
	add.s64 	%rd23, %rd1, %rd22;
	ld.global.u32 	%r82, [%rd23];
	mad.lo.s32 	%r83, %r82, %r81, %r80;
	st.global.u32 	[%rd3], %r83;
	ld.global.u32 	%r84, [%rd11+8];
	mul.wide.u32 	%rd24, %r122, 4;
	add.s64 	%rd25, %rd1, %rd24;
	ld.global.u32 	%r85, [%rd25];
	mad.lo.s32 	%r86, %r85, %r84, %r83;
	st.global.u32 	[%rd3], %r86;
	ld.global.u32 	%r87, [%rd11+12];
	mul.wide.u32 	%rd26, %r121, 4;
	add.s64 	%rd27, %rd1, %rd26;
	ld.global.u32 	%r88, [%rd27];
	mad.lo.s32 	%r130, %r88, %r87, %r86;
	st.global.u32 	[%rd3], %r130;
	add.s32 	%r128, %r128, 8;
	add.s32 	%r127, %r127, %r11;
	add.s32 	%r126, %r126, %r11;
	add.s32 	%r125, %r125, %r11;
	add.s32 	%r124, %r124, %r11;
	add.s32 	%r123, %r123, %r11;
	add.s32 	%r122, %r122, %r11;
	add.s32 	%r121, %r121, %r11;
	add.s32 	%r120, %r120, %r11;
	add.s32 	%r119, %r119, 8;
	setp.ne.s32 	%p3, %r128, 0;
	@%p3 bra 	$L__BB0_3;
$L__BB0_4:
	setp.eq.s32 	%p4, %r7, 0;
	@%p4 bra 	$L__BB0_12;
	and.b32  	%r42, %r52, 3;
	setp.lt.u32 	%p5, %r7, 4;
	@%p5 bra 	$L__BB0_7;
	add.s32 	%r89, %r133, %r5;
	mul.wide.s32 	%rd28, %r89, 4;
	add.s64 	%rd29, %rd2, %rd28;
	ld.global.u32 	%r90, [%rd29];
	mad.lo.s32 	%r91, %r133, %r52, %r58;
	mul.wide.u32 	%rd30, %r91, 4;
	add.s64 	%rd31, %rd1, %rd30;
	ld.global.u32 	%r92, [%rd31];
	mad.lo.s32 	%r93, %r92, %r90, %r130;
	st.global.u32 	[%rd3], %r93;
	ld.global.u32 	%r94, [%rd29+4];
	add.s32 	%r95, %r91, %r52;
	mul.wide.u32 	%rd32, %r95, 4;
	add.s64 	%rd33, %rd1, %rd32;
	ld.global.u32 	%r96, [%rd33];
	mad.lo.s32 	%r97, %r96, %r94, %r93;
	st.global.u32 	[%rd3], %r97;
	ld.global.u32 	%r98, [%rd29+8];
	add.s32 	%r99, %r95, %r52;
	mul.wide.u32 	%rd34, %r99, 4;
	add.s64 	%rd35, %rd1, %rd34;
	ld.global.u32 	%r100, [%rd35];
	mad.lo.s32 	%r101, %r100, %r98, %r97;
	st.global.u32 	[%rd3], %r101;
	ld.global.u32 	%r102, [%rd29+12];
	add.s32 	%r103, %r99, %r52;
	mul.wide.u32 	%rd36, %r103, 4;
	add.s64 	%rd37, %rd1, %rd36;
	ld.global.u32 	%r104, [%rd37];
	mad.lo.s32 	%r130, %r104, %r102, %r101;
	st.global.u32 	[%rd3], %r130;
	add.s32 	%r133, %r133, 4;
$L__BB0_7:
	setp.eq.s32 	%p6, %r42, 0;
	@%p6 bra 	$L__BB0_12;
	setp.eq.s32 	%p7, %r42, 1;
	@%p7 bra 	$L__BB0_10;
	add.s32 	%r105, %r133, %r5;
	mul.wide.s32 	%rd38, %r105, 4;
	add.s64 	%rd39, %rd2, %rd38;
	ld.global.u32 	%r106, [%rd39];
	mad.lo.s32 	%r107, %r133, %r52, %r58;
	mul.wide.u32 	%rd40, %r107, 4;
	add.s64 	%rd41, %rd1, %rd40;
	ld.global.u32 	%r108, [%rd41];
	mad.lo.s32 	%r109, %r108, %r106, %r130;
	st.global.u32 	[%rd3], %r109;
	ld.global.u32 	%r110, [%rd39+4];
	add.s32 	%r111, %r107, %r52;
	mul.wide.u32 	%rd42, %r111, 4;
	add.s64 	%rd43, %rd1, %rd42;
	ld.global.u32 	%r112, [%rd43];
	mad.lo.s32 	%r130, %r112, %r110, %r109;
	st.global.u32 	[%rd3], %r130;
	add.s32 	%r133, %r133, 2;
$L__BB0_10:
	and.b32  	%r113, %r52, 1;
	setp.eq.b32 	%p8, %r113, 1;
	not.pred 	%p9, %p8;
	@%p9 bra 	$L__BB0_12;
	add.s32 	%r114, %r133, %r5;
	mul.wide.s32 	%rd44, %r114, 4;
	add.s64 	%rd45, %rd2, %rd44;
	ld.global.u32 	%r115, [%rd45];
	mad.lo.s32 	%r116, %r133, %r52, %r58;
	mul.wide.u32 	%rd46, %r116, 4;
	add.s64 	%rd47, %rd1, %rd46;
	ld.global.u32 	%r117, [%rd47];
	mad.lo.s32 	%r118, %r117, %r115, %r130;
	st.global.u32 	[%rd3], %r118;
$L__BB0_12:
	ret;

}


// ===== COMPILED SASS (sm_100) =====

	.target	sm_100

	.elftype	@"ET_EXEC"


//--------------------- .note.nv.tkinfo           --------------------------
	.section	.note.nv.tkinfo,"",@"SHT_NOTE"
	.sectionflags	@"SHF_NOTE_NV_TKINFO"
	.tkinfo
        /*0018*/ 	.word	0x00000002
        /*0030*/ 	.string	""
        /*0030*/ 	.string	"ptxas"
        /*0030*/ 	.string	"Cuda compilation tools, release 13.0, V13.0.88"
        /*0030*/ 	.string	"Build cuda_13.0.r13.0/compiler.36424714_0"
        /*0030*/ 	.string	"-arch sm_100 -m 64 "



//--------------------- .note.nv.cuinfo           --------------------------
	.section	.note.nv.cuinfo,"",@"SHT_NOTE"
	.sectionflags	@"SHF_NOTE_NV_CUINFO"
        /*0018*/ 	.short	0x0002
        /*001a*/ 	.short	0x0064
        /*001c*/ 	.short	0x0082
	.zero		2


//--------------------- .nv.info                  --------------------------
	.section	.nv.info,"",@"SHT_CUDA_INFO"
	.align	4


	//----- nvinfo : EIATTR_REGCOUNT
	.align		4
        /*0000*/ 	.byte	0x04, 0x2f
        /*0002*/ 	.short	(.L_1 - .L_0)
	.align		4
.L_0:
        /*0004*/ 	.word	index@(_Z2mmPiS_S_i)
        /*0008*/ 	.word	0x00000020


	//----- nvinfo : EIATTR_FRAME_SIZE
	.align		4
.L_1:
        /*000c*/ 	.byte	0x04, 0x11
        /*000e*/ 	.short	(.L_3 - .L_2)
	.align		4
.L_2:
        /*0010*/ 	.word	index@(_Z2mmPiS_S_i)
        /*0014*/ 	.word	0x00000000


	//----- nvinfo : EIATTR_MIN_STACK_SIZE
	.align		4
.L_3:
        /*0018*/ 	.byte	0x04, 0x12
        /*001a*/ 	.short	(.L_5 - .L_4)
	.align		4
.L_4:
        /*001c*/ 	.word	index@(_Z2mmPiS_S_i)
        /*0020*/ 	.word	0x00000000
.L_5:


//--------------------- .nv.compat                --------------------------
	.section	.nv.compat,"",@"SHT_CUDA_COMPAT_INFO"
	.align	4
        /*0000*/ 	.byte	0x02, 0x09, 0x00, 0x00, 0x02, 0x02, 0x01, 0x00, 0x02, 0x05, 0x05, 0x00, 0x03, 0x07, 0x01, 0x01
        /*0010*/ 	.byte	0x02, 0x03, 0x00, 0x00, 0x02, 0x06, 0x01, 0x00, 0x04, 0x0b, 0x08, 0x00, 0x09, 0x00, 0x00, 0x00
        /*0020*/ 	.byte	0x00, 0x00, 0x00, 0x00


//--------------------- .nv.info._Z2mmPiS_S_i     --------------------------
	.section	.nv.info._Z2mmPiS_S_i,"",@"SHT_CUDA_INFO"
	.sectionflags	@""
	.align	4


	//----- nvinfo : EIATTR_CUDA_API_VERSION
	.align		4
        /*0000*/ 	.byte	0x04, 0x37
        /*0002*/ 	.short	(.L_7 - .L_6)
.L_6:
        /*0004*/ 	.word	0x00000082


	//----- nvinfo : EIATTR_KPARAM_INFO
	.align		4
.L_7:
        /*0008*/ 	.byte	0x04, 0x17
        /*000a*/ 	.short	(.L_9 - .L_8)
.L_8:
        /*000c*/ 	.word	0x00000000
        /*0010*/ 	.short	0x0003
        /*0012*/ 	.short	0x0018
        /*0014*/ 	.byte	0x00, 0xf0, 0x11, 0x00


	//----- nvinfo : EIATTR_KPARAM_INFO
	.align		4
.L_9:
        /*0018*/ 	.byte	0x04, 0x17
        /*001a*/ 	.short	(.L_11 - .L_10)
.L_10:
        /*001c*/ 	.word	0x00000000
        /*0020*/ 	.short	0x0002
        /*0022*/ 	.short	0x0010
        /*0024*/ 	.byte	0x00, 0xf5, 0x21, 0x00


	//----- nvinfo : EIATTR_KPARAM_INFO
	.align		4
.L_11:
        /*0028*/ 	.byte	0x04, 0x17
        /*002a*/ 	.short	(.L_13 - .L_12)
.L_12:
        /*002c*/ 	.word	0x00000000
        /*0030*/ 	.short	0x0001
        /*0032*/ 	.short	0x0008
        /*0034*/ 	.byte	0x00, 0xf5, 0x21, 0x00


	//----- nvinfo : EIATTR_KPARAM_INFO
	.align		4
.L_13:
        /*0038*/ 	.byte	0x04, 0x17
        /*003a*/ 	.short	(.L_15 - .L_14)
.L_14:
        /*003c*/ 	.word	0x00000000
        /*0040*/ 	.short	0x0000
        /*0042*/ 	.short	0x0000
        /*0044*/ 	.byte	0x00, 0xf5, 0x21, 0x00


	//----- nvinfo : EIATTR_SPARSE_MMA_MASK
	.align		4
.L_15:
        /*0048*/ 	.byte	0x03, 0x50
        /*004a*/ 	.short	0x0000


	//----- nvinfo : EIATTR_MAXREG_COUNT
	.align		4
        /*004c*/ 	.byte	0x03, 0x1b
        /*004e*/ 	.short	0x00ff


	//----- nvinfo : EIATTR_MERCURY_ISA_VERSION
	.align		4
        /*0050*/ 	.byte	0x03, 0x5f
        /*0052*/ 	.short	0x0101


	//----- nvinfo : EIATTR_VRC_CTA_INIT_COUNT
	.align		4
        /*0054*/ 	.byte	0x02, 0x4a
	.zero		1
	.zero		1


	//----- nvinfo : EIATTR_EXIT_INSTR_OFFSETS
	.align		4
        /*0058*/ 	.byte	0x04, 0x1c
        /*005a*/ 	.short	(.L_17 - .L_16)


	//   ....[0]....
.L_16:
        /*005c*/ 	.word	0x000000d0


	//   ....[1]....
        /*0060*/ 	.word	0x000005f0


	//   ....[2]....
        /*0064*/ 	.word	0x00000810


	//   ....[3]....
        /*0068*/ 	.word	0x00000970


	//   ....[4]....
        /*006c*/ 	.word	0x00000a20


	//----- nvinfo : EIATTR_CBANK_PARAM_SIZE
	.align		4
.L_17:
        /*0070*/ 	.byte	0x03, 0x19
        /*0072*/ 	.short	0x001c


	//----- nvinfo : EIATTR_PARAM_CBANK
	.align		4
        /*0074*/ 	.byte	0x04, 0x0a
        /*0076*/ 	.short	(.L_19 - .L_18)
	.align		4
.L_18:
        /*0078*/ 	.word	index@(.nv.constant0._Z2mmPiS_S_i)
        /*007c*/ 	.short	0x0380
        /*007e*/ 	.short	0x001c


	//----- nvinfo : EIATTR_SW_WAR
	.align		4
.L_19:
        /*0080*/ 	.byte	0x04, 0x36
        /*0082*/ 	.short	(.L_21 - .L_20)
.L_20:
        /*0084*/ 	.word	0x00000008
.L_21:


//--------------------- .nv.callgraph             --------------------------
	.section	.nv.callgraph,"",@"SHT_CUDA_CALLGRAPH"
	.align	4
	.sectionentsize	8
	.align		4
        /*0000*/ 	.word	0x00000000
	.align		4
        /*0004*/ 	.word	0xffffffff
	.align		4
        /*0008*/ 	.word	0x00000000
	.align		4
        /*000c*/ 	.word	0xfffffffe
	.align		4
        /*0010*/ 	.word	0x00000000
	.align		4
        /*0014*/ 	.word	0xfffffffd
	.align		4
        /*0018*/ 	.word	0x00000000
	.align		4
        /*001c*/ 	.word	0xfffffffc


//--------------------- .text._Z2mmPiS_S_i        --------------------------
	.section	.text._Z2mmPiS_S_i,"ax",@progbits
	.align	128
        .global         _Z2mmPiS_S_i
        .type           _Z2mmPiS_S_i,@function
        .size           _Z2mmPiS_S_i,(.L_x_5 - _Z2mmPiS_S_i)
        .other          _Z2mmPiS_S_i,@"STO_CUDA_ENTRY STV_DEFAULT"
_Z2mmPiS_S_i:
.text._Z2mmPiS_S_i:
[----:B------:R-:W-:Y:S01]  /*0000*/  LDC R1, c[0x0][0x37c] ;  /* 0x0000df00ff017b82 */ /* 0x000fe20000000800 */
[----:B------:R-:W0:Y:S07]  /*0010*/  S2R R2, SR_TID.X ;  /* 0x0000000000027919 */ /* 0x000e2e0000002100 */
[----:B------:R-:W1:Y:S01]  /*0020*/  S2UR UR4, SR_CTAID.Y ;  /* 0x00000000000479c3 */ /* 0x000e620000002600 */
[----:B------:R-:W2:Y:S07]  /*0030*/  S2R R7, SR_TID.Y ;  /* 0x0000000000077919 */ /* 0x000eae0000002200 */
[----:B------:R-:W0:Y:S08]  /*0040*/  S2UR UR6, SR_CTAID.X ;  /* 0x00000000000679c3 */ /* 0x000e300000002500 */
[----:B------:R-:W0:Y:S01]  /*0050*/  LDC R3, c[0x0][0x360] ;  /* 0x0000d800ff037b82 */ /* 0x000e220000000800 */
[----:B------:R-:W1:Y:S07]  /*0060*/  LDCU UR5, c[0x0][0x364] ;  /* 0x00006c80ff0577ac */ /* 0x000e6e0008000800 */
[----:B------:R-:W3:Y:S01]  /*0070*/  LDC R0, c[0x0][0x398] ;  /* 0x0000e600ff007b82 */ /* 0x000ee20000000800 */
[----:B-1----:R-:W-:Y:S01]  /*0080*/  UIMAD UR4, UR4, UR5, URZ ;  /* 0x00000005040472a4 */ /* 0x002fe2000f8e02ff */
[----:B0-----:R-:W-:-:S05]  /*0090*/  IMAD R2, R3, UR6, R2 ;  /* 0x0000000603027c24 */ /* 0x001fca000f8e0202 */
[----:B--2---:R-:W-:-:S04]  /*00a0*/  IADD3 R3, PT, PT, R7, UR4, RZ ;  /* 0x0000000407037c10 */ /* 0x004fc8000fffe0ff */
[----:B------:R-:W-:-:S04]  /*00b0*/  VIMNMX3 R5, R2, 0x1, R3, !PT ;  /* 0x000000010205780f */ /* 0x000fc80007800103 */
[----:B---3--:R-:W-:-:S13]  /*00c0*/  ISETP.GT.AND P0, PT, R5, R0, PT ;  /* 0x000000000500720c */ /* 0x008fda0003f04270 */
[----:B------:R-:W-:Y:S05]  /*00d0*/  @P0 EXIT ;  /* 0x000000000000094d */ /* 0x000fea0003800000 */
[----:B------:R-:W0:Y:S01]  /*00e0*/  LDC.64 R14, c[0x0][0x380] ;  /* 0x0000e000ff0e7b82 */ /* 0x000e220000000a00 */
[----:B------:R-:W1:Y:S01]  /*00f0*/  LDCU.64 UR8, c[0x0][0x358] ;  /* 0x00006b00ff0877ac */ /* 0x000e620008000a00 */
[----:B------:R-:W-:Y:S01]  /*0100*/  IMAD R2, R2, R0, RZ ;  /* 0x0000000002027224 */ /* 0x000fe200078e02ff */
[C---:B------:R-:W-:Y:S02]  /*0110*/  ISETP.GE.U32.AND P1, PT, R0.reuse, 0x8, PT ;  /* 0x000000080000780c */ /* 0x040fe40003f26070 */
[----:B------:R-:W-:Y:S02]  /*0120*/  LOP3.LUT R4, R0, 0x7, RZ, 0xc0, !PT ;  /* 0x0000000700047812 */ /* 0x000fe400078ec0ff */
[----:B------:R-:W-:Y:S02]  /*0130*/  IADD3 R5, PT, PT, R3, R2, RZ ;  /* 0x0000000203057210 */ /* 0x000fe40007ffe0ff */
[----:B------:R-:W-:-:S03]  /*0140*/  ISETP.NE.AND P0, PT, R4, RZ, PT ;  /* 0x000000ff0400720c */ /* 0x000fc60003f05270 */
[----:B0-----:R-:W-:-:S04]  /*0150*/  IMAD.WIDE R14, R5, 0x4, R14 ;  /* 0x00000004050e7825 */ /* 0x001fc800078e020e */
[----:B------:R-:W-:Y:S01]  /*0160*/  HFMA2 R5, -RZ, RZ, 0, 0 ;  /* 0x00000000ff057431 */ /* 0x000fe200000001ff */
[----:B-1----:R0:W5:Y:S01]  /*0170*/  LDG.E R12, desc[UR8][R14.64] ;  /* 0x000000080e0c7981 */ /* 0x002162000c1e1900 */
[----:B------:R-:W-:Y:S05]  /*0180*/  @!P1 BRA `(.L_x_0) ;  /* 0x0000000400189947 */ /* 0x000fea0003800000 */
[----:B------:R-:W1:Y:S01]  /*0190*/  LDCU.64 UR6, c[0x0][0x388] ;  /* 0x00007100ff0677ac */ /* 0x000e620008000a00 */
[C---:B------:R-:W-:Y:S01]  /*01a0*/  LOP3.LUT R5, R0.reuse, 0x7ffffff8, RZ, 0xc0, !PT ;  /* 0x7ffffff800057812 */ /* 0x040fe200078ec0ff */
[C---:B------:R-:W-:Y:S01]  /*01b0*/  IMAD R9, R0.reuse, 0x3, R3 ;  /* 0x0000000300097824 */ /* 0x040fe200078e0203 */
[C---:B------:R-:W-:Y:S01]  /*01c0*/  IADD3 R8, PT, PT, R0.reuse, UR4, R7 ;  /* 0x0000000400087c10 */ /* 0x040fe2000fffe007 */
[C-C-:B------:R-:W-:Y:S01]  /*01d0*/  IMAD R13, R0.reuse, 0x5, R3.reuse ;  /* 0x00000005000d7824 */ /* 0x140fe200078e0203 */
[CC--:B------:R-:W-:Y:S01]  /*01e0*/  LEA R7, R0.reuse, R3.reuse, 0x1 ;  /* 0x0000000300077211 */ /* 0x0c0fe200078e08ff */
[C-C-:B------:R-:W-:Y:S01]  /*01f0*/  IMAD R25, R0.reuse, 0x6, R3.reuse ;  /* 0x0000000600197824 */ /* 0x140fe200078e0203 */
[CC--:B------:R-:W-:Y:S01]  /*0200*/  LEA R11, R0.reuse, R3.reuse, 0x2 ;  /* 0x00000003000b7211 */ /* 0x0c0fe200078e10ff */
[----:B------:R-:W-:Y:S01]  /*0210*/  IMAD R27, R0, 0x7, R3 ;  /* 0x00000007001b7824 */ /* 0x000fe200078e0203 */
[----:B------:R-:W-:Y:S02]  /*0220*/  MOV R10, R2 ;  /* 0x00000002000a7202 */ /* 0x000fe40000000f00 */
[----:B------:R-:W-:-:S02]  /*0230*/  MOV R29, R3 ;  /* 0x00000003001d7202 */ /* 0x000fc40000000f00 */
[----:B------:R-:W-:Y:S01]  /*0240*/  IADD3 R6, PT, PT, -R5, RZ, RZ ;  /* 0x000000ff05067210 */ /* 0x000fe20007ffe1ff */
[----:B-1----:R-:W-:-:S04]  /*0250*/  UIADD3 UR5, UP0, UPT, UR6, 0x10, URZ ;  /* 0x0000001006057890 */ /* 0x002fc8000ff1e0ff */
[----:B------:R-:W-:-:S12]  /*0260*/  UIADD3.X UR6, UPT, UPT, URZ, UR7, URZ, UP0, !UPT ;  /* 0x00000007ff067290 */ /* 0x000fd800087fe4ff */
.L_x_1:
[----:B------:R-:W1:Y:S01]  /*0270*/  LDC.64 R16, c[0x0][0x390] ;  /* 0x0000e400ff107b82 */ /* 0x000e620000000a00 */
[----:B------:R-:W-:Y:S02]  /*0280*/  MOV R20, UR5 ;  /* 0x0000000500147c02 */ /* 0x000fe40008000f00 */
[----:B------:R-:W-:-:S03]  /*0290*/  MOV R21, UR6 ;  /* 0x0000000600157c02 */ /* 0x000fc60008000f00 */
[----:B------:R-:W-:-:S05]  /*02a0*/  IMAD.WIDE R20, R10, 0x4, R20 ;  /* 0x000000040a147825 */ /* 0x000fca00078e0214 */
[----:B--2---:R-:W2:Y:S01]  /*02b0*/  LDG.E R23, desc[UR8][R20.64+-0x10] ;  /* 0xfffff00814177981 */ /* 0x004ea2000c1e1900 */
[----:B-1----:R-:W-:-:S06]  /*02c0*/  IMAD.WIDE.U32 R18, R29, 0x4, R16 ;  /* 0x000000041d127825 */ /* 0x002fcc00078e0010 */
[----:B------:R-:W2:Y:S02]  /*02d0*/  LDG.E R18, desc[UR8][R18.64] ;  /* 0x0000000812127981 */ /* 0x000ea4000c1e1900 */
[----:B--2--5:R-:W-:Y:S02]  /*02e0*/  IMAD R12, R23, R18, R12 ;  /* 0x00000012170c7224 */ /* 0x024fe400078e020c */
[----:B------:R-:W-:-:S03]  /*02f0*/  IMAD.WIDE.U32 R18, R8, 0x4, R16 ;  /* 0x0000000408127825 */ /* 0x000fc600078e0010 */
[----:B------:R1:W-:Y:S04]  /*0300*/  STG.E desc[UR8][R14.64], R12 ;  /* 0x0000000c0e007986 */ /* 0x0003e8000c101908 */
[----:B------:R-:W2:Y:S04]  /*0310*/  LDG.E R22, desc[UR8][R18.64] ;  /* 0x0000000812167981 */ /* 0x000ea8000c1e1900 */
[----:B------:R-:W2:Y:S02]  /*0320*/  LDG.E R23, desc[UR8][R20.64+-0xc] ;  /* 0xfffff40814177981 */ /* 0x000ea4000c1e1900 */
[----:B--2---:R-:W-:-:S02]  /*0330*/  IMAD R24, R23, R22, R12 ;  /* 0x0000001617187224 */ /* 0x004fc400078e020c */
[----:B------:R-:W-:-:S03]  /*0340*/  IMAD.WIDE.U32 R22, R7, 0x4, R16 ;  /* 0x0000000407167825 */ /* 0x000fc600078e0010 */
[----:B------:R2:W-:Y:S04]  /*0350*/  STG.E desc[UR8][R14.64], R24 ;  /* 0x000000180e007986 */ /* 0x0005e8000c101908 */
[----:B------:R-:W3:Y:S04]  /*0360*/  LDG.E R23, desc[UR8][R22.64] ;  /* 0x0000000816177981 */ /* 0x000ee8000c1e1900 */
[----:B------:R-:W3:Y:S02]  /*0370*/  LDG.E R26, desc[UR8][R20.64+-0x8] ;  /* 0xfffff808141a7981 */ /* 0x000ee4000c1e1900 */
[----:B---3--:R-:W-:-:S02]  /*0380*/  IMAD R26, R26, R23, R24 ;  /* 0x000000171a1a7224 */ /* 0x008fc400078e0218 */
[----:B------:R-:W-:-:S03]  /*0390*/  IMAD.WIDE.U32 R22, R9, 0x4, R16 ;  /* 0x0000000409167825 */ /* 0x000fc600078e0010 */
[----:B------:R3:W-:Y:S04]  /*03a0*/  STG.E desc[UR8][R14.64], R26 ;  /* 0x0000001a0e007986 */ /* 0x0007e8000c101908 */
[----:B-1----:R-:W4:Y:S04]  /*03b0*/  LDG.E R12, desc[UR8][R22.64] ;  /* 0x00000008160c7981 */ /* 0x002f28000c1e1900 */
[----:B------:R-:W4:Y:S02]  /*03c0*/  LDG.E R19, desc[UR8][R20.64+-0x4] ;  /* 0xfffffc0814137981 */ /* 0x000f24000c1e1900 */
[----:B----4-:R-:W-:-:S02]  /*03d0*/  IMAD R12, R19, R12, R26 ;  /* 0x0000000c130c7224 */ /* 0x010fc400078e021a */
[----:B------:R-:W-:-:S03]  /*03e0*/  IMAD.WIDE.U32 R18, R11, 0x4, R16 ;  /* 0x000000040b127825 */ /* 0x000fc600078e0010 */
[----:B------:R1:W-:Y:S04]  /*03f0*/  STG.E desc[UR8][R14.64], R12 ;  /* 0x0000000c0e007986 */ /* 0x0003e8000c101908 */
[----:B------:R-:W4:Y:S04]  /*0400*/  LDG.E R19, desc[UR8][R18.64] ;  /* 0x0000000812137981 */ /* 0x000f28000c1e1900 */
[----:B--2---:R-:W4:Y:S02]  /*0410*/  LDG.E R24, desc[UR8][R20.64] ;  /* 0x0000000814187981 */ /* 0x004f24000c1e1900 */
[----:B----4-:R-:W-:-:S02]  /*0420*/  IMAD R24, R24, R19, R12 ;  /* 0x0000001318187224 */ /* 0x010fc400078e020c */
[----:B------:R-:W-:-:S03]  /*0430*/  IMAD.WIDE.U32 R18, R13, 0x4, R16 ;  /* 0x000000040d127825 */ /* 0x000fc600078e0010 */
[----:B------:R2:W-:Y:S04]  /*0440*/  STG.E desc[UR8][R14.64], R24 ;  /* 0x000000180e007986 */ /* 0x0005e8000c101908 */
[----:B---3--:R-:W3:Y:S04]  /*0450*/  LDG.E R26, desc[UR8][R18.64] ;  /* 0x00000008121a7981 */ /* 0x008ee8000c1e1900 */
[----:B------:R-:W3:Y:S02]  /*0460*/  LDG.E R23, desc[UR8][R20.64+0x4] ;  /* 0x0000040814177981 */ /* 0x000ee4000c1e1900 */
[----:B---3--:R-:W-:-:S02]  /*0470*/  IMAD R26, R23, R26, R24 ;  /* 0x0000001a171a7224 */ /* 0x008fc400078e0218 */
[----:B------:R-:W-:-:S03]  /*0480*/  IMAD.WIDE.U32 R22, R25, 0x4, R16 ;  /* 0x0000000419167825 */ /* 0x000fc600078e0010 */
[----:B------:R2:W-:Y:S04]  /*0490*/  STG.E desc[UR8][R14.64], R26 ;  /* 0x0000001a0e007986 */ /* 0x0005e8000c101908 */
[----:B------:R-:W3:Y:S04]  /*04a0*/  LDG.E R23, desc[UR8][R22.64] ;  /* 0x0000000816177981 */ /* 0x000ee8000c1e1900 */
[----:B-1----:R-:W3:Y:S01]  /*04b0*/  LDG.E R12, desc[UR8][R20.64+0x8] ;  /* 0x00000808140c7981 */ /* 0x002ee2000c1e1900 */
[----:B------:R-:W-:Y:S01]  /*04c0*/  IMAD.WIDE.U32 R16, R27, 0x4, R16 ;  /* 0x000000041b107825 */ /* 0x000fe200078e0010 */
[----:B------:R-:W-:-:S03]  /*04d0*/  IADD3 R6, PT, PT, R6, 0x8, RZ ;  /* 0x0000000806067810 */ /* 0x000fc60007ffe0ff */
[----:B---3--:R-:W-:-:S05]  /*04e0*/  IMAD R28, R12, R23, R26 ;  /* 0x000000170c1c7224 */ /* 0x008fca00078e021a */
[----:B------:R2:W-:Y:S04]  /*04f0*/  STG.E desc[UR8][R14.64], R28 ;  /* 0x0000001c0e007986 */ /* 0x0005e8000c101908 */
[----:B------:R-:W3:Y:S04]  /*0500*/  LDG.E R12, desc[UR8][R20.64+0xc] ;  /* 0x00000c08140c7981 */ /* 0x000ee8000c1e1900 */
[----:B------:R-:W3:Y:S01]  /*0510*/  LDG.E R17, desc[UR8][R16.64] ;  /* 0x0000000810117981 */ /* 0x000ee2000c1e1900 */
[----:B------:R-:W-:Y:S02]  /*0520*/  ISETP.NE.AND P1, PT, R6, RZ, PT ;  /* 0x000000ff0600720c */ /* 0x000fe40003f25270 */
[----:B------:R-:W-:-:S02]  /*0530*/  LEA R8, R0, R8, 0x3 ;  /* 0x0000000800087211 */ /* 0x000fc400078e18ff */
[C---:B------:R-:W-:Y:S02]  /*0540*/  LEA R7, R0.reuse, R7, 0x3 ;  /* 0x0000000700077211 */ /* 0x040fe400078e18ff */
[C---:B------:R-:W-:Y:S02]  /*0550*/  LEA R9, R0.reuse, R9, 0x3 ;  /* 0x0000000900097211 */ /* 0x040fe400078e18ff */
[C---:B------:R-:W-:Y:S02]  /*0560*/  LEA R11, R0.reuse, R11, 0x3 ;  /* 0x0000000b000b7211 */ /* 0x040fe400078e18ff */
[C---:B------:R-:W-:Y:S02]  /*0570*/  LEA R13, R0.reuse, R13, 0x3 ;  /* 0x0000000d000d7211 */ /* 0x040fe400078e18ff */
[C---:B------:R-:W-:Y:S02]  /*0580*/  LEA R25, R0.reuse, R25, 0x3 ;  /* 0x0000001900197211 */ /* 0x040fe400078e18ff */
[----:B------:R-:W-:-:S02]  /*0590*/  LEA R27, R0, R27, 0x3 ;  /* 0x0000001b001b7211 */ /* 0x000fc400078e18ff */
[----:B------:R-:W-:Y:S02]  /*05a0*/  LEA R29, R0, R29, 0x3 ;  /* 0x0000001d001d7211 */ /* 0x000fe400078e18ff */
[----:B------:R-:W-:Y:S01]  /*05b0*/  IADD3 R10, PT, PT, R10, 0x8, RZ ;  /* 0x000000080a0a7810 */ /* 0x000fe20007ffe0ff */
[----:B---3--:R-:W-:-:S05]  /*05c0*/  IMAD R12, R12, R17, R28 ;  /* 0x000000110c0c7224 */ /* 0x008fca00078e021c */
[----:B------:R2:W-:Y:S01]  /*05d0*/  STG.E desc[UR8][R14.64], R12 ;  /* 0x0000000c0e007986 */ /* 0x0005e2000c101908 */
[----:B------:R-:W-:Y:S05]  /*05e0*/  @P1 BRA `(.L_x_1) ;  /* 0xfffffffc00201947 */ /* 0x000fea000383ffff */
.L_x_0:
[----:B------:R-:W-:Y:S05]  /*05f0*/  @!P0 EXIT ;  /* 0x000000000000894d */ /* 0x000fea0003800000 */
[----:B------:R-:W-:Y:S02]  /*0600*/  ISETP.GE.U32.AND P0, PT, R4, 0x4, PT ;  /* 0x000000040400780c */ /* 0x000fe40003f06070 */
[----:B------:R-:W-:-:S04]  /*0610*/  LOP3.LUT R18, R0, 0x3, RZ, 0xc0, !PT ;  /* 0x0000000300127812 */ /* 0x000fc800078ec0ff */
[----:B------:R-:W-:-:S07]  /*0620*/  ISETP.NE.AND P1, PT, R18, RZ, PT ;  /* 0x000000ff1200720c */ /* 0x000fce0003f25270 */
[----:B------:R-:W-:Y:S06]  /*0630*/  @!P0 BRA `(.L_x_2) ;  /* 0x0000000000748947 */ /* 0x000fec0003800000 */
[----:B------:R-:W1:Y:S01]  /*0640*/  LDC.64 R6, c[0x0][0x390] ;  /* 0x0000e400ff067b82 */ /* 0x000e620000000a00 */
[----:B------:R-:W-:Y:S01]  /*0650*/  IADD3 R13, PT, PT, R2, R5, RZ ;  /* 0x00000005020d7210 */ /* 0x000fe20007ffe0ff */
[----:B------:R-:W-:-:S06]  /*0660*/  IMAD R17, R5, R0, R3 ;  /* 0x0000000005117224 */ /* 0x000fcc00078e0203 */
[----:B------:R-:W3:Y:S01]  /*0670*/  LDC.64 R8, c[0x0][0x388] ;  /* 0x0000e200ff087b82 */ /* 0x000ee20000000a00 */
[----:B-1----:R-:W-:-:S06]  /*0680*/  IMAD.WIDE.U32 R10, R17, 0x4, R6 ;  /* 0x00000004110a7825 */ /* 0x002fcc00078e0006 */
[----:B------:R-:W4:Y:S01]  /*0690*/  LDG.E R10, desc[UR8][R10.64] ;  /* 0x000000080a0a7981 */ /* 0x000f22000c1e1900 */
[----:B---3--:R-:W-:-:S05]  /*06a0*/  IMAD.WIDE R8, R13, 0x4, R8 ;  /* 0x000000040d087825 */ /* 0x008fca00078e0208 */
[----:B------:R-:W4:Y:S01]  /*06b0*/  LDG.E R13, desc[UR8][R8.64] ;  /* 0x00000008080d7981 */ /* 0x000f22000c1e1900 */
[----:B------:R-:W-:Y:S01]  /*06c0*/  IADD3 R17, PT, PT, R17, R0, RZ ;  /* 0x0000000011117210 */ /* 0x000fe20007ffe0ff */
[----:B----45:R-:W-:-:S04]  /*06d0*/  IMAD R19, R13, R10, R12 ;  /* 0x0000000a0d137224 */ /* 0x030fc800078e020c */
[C---:B--2---:R-:W-:Y:S01]  /*06e0*/  IMAD.WIDE.U32 R12, R17.reuse, 0x4, R6 ;  /* 0x00000004110c7825 */ /* 0x044fe200078e0006 */
[----:B------:R1:W-:Y:S05]  /*06f0*/  STG.E desc[UR8][R14.64], R19 ;  /* 0x000000130e007986 */ /* 0x0003ea000c101908 */
[----:B------:R-:W2:Y:S04]  /*0700*/  LDG.E R12, desc[UR8][R12.64] ;  /* 0x000000080c0c7981 */ /* 0x000ea8000c1e1900 */
[----:B------:R-:W2:Y:S01]  /*0710*/  LDG.E R4, desc[UR8][R8.64+0x4] ;  /* 0x0000040808047981 */ /* 0x000ea2000c1e1900 */
[----:B------:R-:W-:-:S05]  /*0720*/  IADD3 R23, PT, PT, R17, R0, RZ ;  /* 0x0000000011177210 */ /* 0x000fca0007ffe0ff */
[----:B------:R-:W-:-:S04]  /*0730*/  IMAD.WIDE.U32 R16, R23, 0x4, R6 ;  /* 0x0000000417107825 */ /* 0x000fc800078e0006 */
[----:B--2---:R-:W-:-:S05]  /*0740*/  IMAD R21, R4, R12, R19 ;  /* 0x0000000c04157224 */ /* 0x004fca00078e0213 */
[----:B------:R1:W-:Y:S04]  /*0750*/  STG.E desc[UR8][R14.64], R21 ;  /* 0x000000150e007986 */ /* 0x0003e8000c101908 */
        /* <DEDUP_REMOVED lines=8> */
[----:B------:R-:W-:Y:S01]  /*07e0*/  IADD3 R5, PT, PT, R5, 0x4, RZ ;  /* 0x0000000405057810 */ /* 0x000fe20007ffe0ff */
[----:B--2---:R-:W-:-:S05]  /*07f0*/  IMAD R12, R12, R6, R11 ;  /* 0x000000060c0c7224 */ /* 0x004fca00078e020b */
[----:B------:R1:W-:Y:S02]  /*0800*/  STG.E desc[UR8][R14.64], R12 ;  /* 0x0000000c0e007986 */ /* 0x0003e4000c101908 */
.L_x_2:
[----:B------:R-:W-:Y:S05]  /*0810*/  @!P1 EXIT ;  /* 0x000000000000994d */ /* 0x000fea0003800000 */
[----:B------:R-:W-:Y:S02]  /*0820*/  ISETP.NE.AND P0, PT, R18, 0x1, PT ;  /* 0x000000011200780c */ /* 0x000fe40003f05270 */
[----:B------:R-:W-:-:S04]  /*0830*/  LOP3.LUT R4, R0, 0x1, RZ, 0xc0, !PT ;  /* 0x0000000100047812 */ /* 0x000fc800078ec0ff */
[----:B------:R-:W-:-:S07]  /*0840*/  ISETP.NE.U32.AND P1, PT, R4, 0x1, PT ;  /* 0x000000010400780c */ /* 0x000fce0003f25070 */
        /* <DEDUP_REMOVED lines=9> */
[----:B------:R-:W-:-:S05]  /*08e0*/  IADD3 R17, PT, PT, R17, R0, RZ ;  /* 0x0000000011117210 */ /* 0x000fca0007ffe0ff */
[----:B------:R-:W-:-:S04]  /*08f0*/  IMAD.WIDE.U32 R6, R17, 0x4, R6 ;  /* 0x0000000411067825 */ /* 0x000fc800078e0006 */
[----:B----45:R-:W-:-:S05]  /*0900*/  IMAD R13, R13, R10, R12 ;  /* 0x0000000a0d0d7224 */ /* 0x030fca00078e020c */
[----:B------:R3:W-:Y:S04]  /*0910*/  STG.E desc[UR8][R14.64], R13 ;  /* 0x0000000d0e007986 */ /* 0x0007e8000c101908 */
[----:B--2---:R-:W2:Y:S04]  /*0920*/  LDG.E R12, desc[UR8][R8.64+0x4] ;  /* 0x00000408080c7981 */ /* 0x004ea8000c1e1900 */
[----:B------:R-:W2:Y:S01]  /*0930*/  LDG.E R6, desc[UR8][R6.64] ;  /* 0x0000000806067981 */ /* 0x000ea2000c1e1900 */
[----:B------:R-:W-:Y:S01]  /*0940*/  IADD3 R5, PT, PT, R5, 0x2, RZ ;  /* 0x0000000205057810 */ /* 0x000fe20007ffe0ff */
[----:B--2---:R-:W-:-:S05]  /*0950*/  IMAD R12, R12, R6, R13 ;  /* 0x000000060c0c7224 */ /* 0x004fca00078e020d */
[----:B------:R3:W-:Y:S02]  /*0960*/  STG.E desc[UR8][R14.64], R12 ;  /* 0x0000000c0e007986 */ /* 0x0007e4000c101908 */
.L_x_3:
[----:B------:R-:W-:Y:S05]  /*0970*/  @P1 EXIT ;  /* 0x000000000000194d */ /* 0x000fea0003800000 */
[----:B------:R-:W4:Y:S01]  /*0980*/  LDC.64 R6, c[0x0][0x388] ;  /* 0x0000e200ff067b82 */ /* 0x000f220000000a00 */
[----:B-1----:R-:W-:Y:S01]  /*0990*/  IADD3 R11, PT, PT, R2, R5, RZ ;  /* 0x00000005020b7210 */ /* 0x002fe20007ffe0ff */
[----:B------:R-:W-:-:S06]  /*09a0*/  IMAD R5, R5, R0, R3 ;  /* 0x0000000005057224 */ /* 0x000fcc00078e0203 */
[----:B------:R-:W1:Y:S01]  /*09b0*/  LDC.64 R8, c[0x0][0x390] ;  /* 0x0000e400ff087b82 */ /* 0x000e620000000a00 */
[----:B----4-:R-:W-:-:S06]  /*09c0*/  IMAD.WIDE R2, R11, 0x4, R6 ;  /* 0x000000040b027825 */ /* 0x010fcc00078e0206 */
[----:B------:R-:W4:Y:S01]  /*09d0*/  LDG.E R3, desc[UR8][R2.64] ;  /* 0x0000000802037981 */ /* 0x000f22000c1e1900 */
[----:B-1----:R-:W-:-:S06]  /*09e0*/  IMAD.WIDE.U32 R4, R5, 0x4, R8 ;  /* 0x0000000405047825 */ /* 0x002fcc00078e0008 */
[----:B------:R-:W4:Y:S02]  /*09f0*/  LDG.E R4, desc[UR8][R4.64] ;  /* 0x0000000804047981 */ /* 0x000f24000c1e1900 */
[----:B----45:R-:W-:-:S05]  /*0a00*/  IMAD R7, R3, R4, R12 ;  /* 0x0000000403077224 */ /* 0x030fca00078e020c */
[----:B------:R-:W-:Y:S01]  /*0a10*/  STG.E desc[UR8][R14.64], R7 ;  /* 0x000000070e007986 */ /* 0x000fe2000c101908 */
[----:B------:R-:W-:Y:S05]  /*0a20*/  EXIT ;  /* 0x000000000000794d */ /* 0x000fea0003800000 */
.L_x_4:
[----:B------:R-:W-:-:S00]  /*0a30*/  BRA `(.L_x_4) ;  /* 0xfffffffc00fc7947 */ /* 0x000fc0000383ffff */
[----:B------:R-:W-:-:S00]  /*0a40*/  NOP ;  /* 0x0000000000007918 */ /* 0x000fc00000000000 */
        /* <DEDUP_REMOVED lines=11> */
.L_x_5:


//--------------------- .nv.shared.reserved.0     --------------------------
	.section	.nv.shared.reserved.0,"aw",@nobits
	.weak		__nv_reservedSMEM_offset_0_alias
	.size		__nv_reservedSMEM_offset_0_alias, 0, 64
	.other		__nv_reservedSMEM_offset_0_alias,@"STO_CUDA_RESERVED_SHARED STV_DEFAULT"
__nv_reservedSMEM_offset_0_alias:
	.zero		0
	.zero		64


//--------------------- .nv.constant0._Z2mmPiS_S_i --------------------------
	.section	.nv.constant0._Z2mmPiS_S_i,"a",@progbits
	.sectionflags	@""
	.align	4
.nv.constant0._Z2mmPiS_S_i:
	.zero		924


//--------------------- SYMBOLS --------------------------

	.type		.nv.reservedSmem.offset0,@object
	.size		.nv.reservedSmem.offset0,0x4
